	.headerflags	@"EF_CUDA_TEXMODE_UNIFIED EF_CUDA_64BIT_ADDRESS EF_CUDA_ACCELERATORS EF_CUDA_SM90 EF_CUDA_VIRTUAL_SM(EF_CUDA_SM90)"
	.elftype	@"ET_EXEC"


//--------------------- .nv.info                  --------------------------
	.section	.nv.info,"",@"SHT_CUDA_INFO"
	.align	4


	//----- nvinfo : EIATTR_REGCOUNT
	.align		4
        /*0000*/ 	.byte	0x04, 0x2f
        /*0002*/ 	.short	(.L_3 - .L_2)
	.align		4
.L_2:
        /*0004*/ 	.word	index@(triton_poi_fused__native_batch_norm_legit_no_training_add_relu_24)
        /*0008*/ 	.word	0x00000028


	//----- nvinfo : EIATTR_MIN_STACK_SIZE
	.align		4
.L_3:
        /*000c*/ 	.byte	0x04, 0x12
        /*000e*/ 	.short	(.L_5 - .L_4)
	.align		4
.L_4:
        /*0010*/ 	.word	index@(triton_poi_fused__native_batch_norm_legit_no_training_add_relu_24)
        /*0014*/ 	.word	0x00000000


	//----- nvinfo : EIATTR_FRAME_SIZE
	.align		4
.L_5:
        /*0018*/ 	.byte	0x04, 0x11
        /*001a*/ 	.short	(.L_7 - .L_6)
	.align		4
.L_6:
        /*001c*/ 	.word	index@(triton_poi_fused__native_batch_norm_legit_no_training_add_relu_24)
        /*0020*/ 	.word	0x00000000


	//----- nvinfo : EIATTR_MIN_STACK_SIZE
	.align		4
.L_7:
        /*0024*/ 	.byte	0x04, 0x12
        /*0026*/ 	.short	(.L_9 - .L_8)
	.align		4
.L_8:
        /*0028*/ 	.word	index@(triton_poi_fused__native_batch_norm_legit_no_training_add_relu_24)
        /*002c*/ 	.word	0x00000000
.L_9:


//--------------------- .nv.info.triton_poi_fused__native_batch_norm_legit_no_training_add_relu_24 --------------------------
	.section	.nv.info.triton_poi_fused__native_batch_norm_legit_no_training_add_relu_24,"",@"SHT_CUDA_INFO"
	.sectionflags	@""
	.align	4


	//----- nvinfo : EIATTR_CUDA_API_VERSION
	.align		4
        /*0000*/ 	.byte	0x04, 0x37
        /*0002*/ 	.short	(.L_11 - .L_10)
.L_10:
        /*0004*/ 	.word	0x0000007c


	//----- nvinfo : EIATTR_KPARAM_INFO
	.align		4
.L_11:
        /*0008*/ 	.byte	0x04, 0x17
        /*000a*/ 	.short	(.L_13 - .L_12)
.L_12:
        /*000c*/ 	.word	0x00000000
        /*0010*/ 	.short	0x0008
        /*0012*/ 	.short	0x003c
        /*0014*/ 	.byte	0x00, 0xf0, 0x11, 0x00


	//----- nvinfo : EIATTR_KPARAM_INFO
	.align		4
.L_13:
        /*0018*/ 	.byte	0x04, 0x17
        /*001a*/ 	.short	(.L_15 - .L_14)
.L_14:
        /*001c*/ 	.word	0x00000000
        /*0020*/ 	.short	0x0007
        /*0022*/ 	.short	0x0038
        /*0024*/ 	.byte	0x00, 0xf0, 0x11, 0x00


	//----- nvinfo : EIATTR_KPARAM_INFO
	.align		4
.L_15:
        /*0028*/ 	.byte	0x04, 0x17
        /*002a*/ 	.short	(.L_17 - .L_16)
.L_16:
        /*002c*/ 	.word	0x00000000
        /*0030*/ 	.short	0x0006
        /*0032*/ 	.short	0x0030
        /*0034*/ 	.byte	0x00, 0xf4, 0x21, 0x00


	//----- nvinfo : EIATTR_KPARAM_INFO
	.align		4
.L_17:
        /*0038*/ 	.byte	0x04, 0x17
        /*003a*/ 	.short	(.L_19 - .L_18)
.L_18:
        /*003c*/ 	.word	0x00000000
        /*0040*/ 	.short	0x0005
        /*0042*/ 	.short	0x0028
        /*0044*/ 	.byte	0x00, 0xf4, 0x21, 0x00


	//----- nvinfo : EIATTR_KPARAM_INFO
	.align		4
.L_19:
        /*0048*/ 	.byte	0x04, 0x17
        /*004a*/ 	.short	(.L_21 - .L_20)
.L_20:
        /*004c*/ 	.word	0x00000000
        /*0050*/ 	.short	0x0004
        /*0052*/ 	.short	0x0020
        /*0054*/ 	.byte	0x00, 0xf4, 0x21, 0x00


	//----- nvinfo : EIATTR_KPARAM_INFO
	.align		4
.L_21:
        /*0058*/ 	.byte	0x04, 0x17
        /*005a*/ 	.short	(.L_23 - .L_22)
.L_22:
        /*005c*/ 	.word	0x00000000
        /*0060*/ 	.short	0x0003
        /*0062*/ 	.short	0x0018
        /*0064*/ 	.byte	0x00, 0xf4, 0x21, 0x00


	//----- nvinfo : EIATTR_KPARAM_INFO
	.align		4
.L_23:
        /*0068*/ 	.byte	0x04, 0x17
        /*006a*/ 	.short	(.L_25 - .L_24)
.L_24:
        /*006c*/ 	.word	0x00000000
        /*0070*/ 	.short	0x0002
        /*0072*/ 	.short	0x0010
        /*0074*/ 	.byte	0x00, 0xf4, 0x21, 0x00


	//----- nvinfo : EIATTR_KPARAM_INFO
	.align		4
.L_25:
        /*0078*/ 	.byte	0x04, 0x17
        /*007a*/ 	.short	(.L_27 - .L_26)
.L_26:
        /*007c*/ 	.word	0x00000000
        /*0080*/ 	.short	0x0001
        /*0082*/ 	.short	0x0008
        /*0084*/ 	.byte	0x00, 0xf4, 0x21, 0x00


	//----- nvinfo : EIATTR_KPARAM_INFO
	.align		4
.L_27:
        /*0088*/ 	.byte	0x04, 0x17
        /*008a*/ 	.short	(.L_29 - .L_28)
.L_28:
        /*008c*/ 	.word	0x00000000
        /*0090*/ 	.short	0x0000
        /*0092*/ 	.short	0x0000
        /*0094*/ 	.byte	0x00, 0xf4, 0x21, 0x00


	//----- nvinfo : EIATTR_SPARSE_MMA_MASK
	.align		4
.L_29:
        /*0098*/ 	.byte	0x03, 0x50
        /*009a*/ 	.short	0x0000


	//----- nvinfo : EIATTR_MAXREG_COUNT
	.align		4
        /*009c*/ 	.byte	0x03, 0x1b
        /*009e*/ 	.short	0x00ff


	//----- nvinfo : EIATTR_EXIT_INSTR_OFFSETS
	.align		4
        /*00a0*/ 	.byte	0x04, 0x1c
        /*00a2*/ 	.short	(.L_31 - .L_30)


	//   ....[0]....
.L_30:
        /*00a4*/ 	.word	0x00001310


	//   ....[1]....
        /*00a8*/ 	.word	0x00001360


	//----- nvinfo : EIATTR_REQNTID
	.align		4
.L_31:
        /*00ac*/ 	.byte	0x04, 0x10
        /*00ae*/ 	.short	(.L_33 - .L_32)
.L_32:
        /*00b0*/ 	.word	0x00000100
        /*00b4*/ 	.word	0x00000001
        /*00b8*/ 	.word	0x00000001


	//----- nvinfo : EIATTR_CBANK_PARAM_SIZE
	.align		4
.L_33:
        /*00bc*/ 	.byte	0x03, 0x19
        /*00be*/ 	.short	0x0040


	//----- nvinfo : EIATTR_PARAM_CBANK
	.align		4
        /*00c0*/ 	.byte	0x04, 0x0a
        /*00c2*/ 	.short	(.L_35 - .L_34)
	.align		4
.L_34:
        /*00c4*/ 	.word	index@(.nv.constant0.triton_poi_fused__native_batch_norm_legit_no_training_add_relu_24)
        /*00c8*/ 	.short	0x0210
        /*00ca*/ 	.short	0x0040


	//----- nvinfo : EIATTR_SW_WAR
	.align		4
.L_35:
        /*00cc*/ 	.byte	0x04, 0x36
        /*00ce*/ 	.short	(.L_37 - .L_36)
.L_36:
        /*00d0*/ 	.word	0x00000008
.L_37:


//--------------------- .nv.callgraph             --------------------------
	.section	.nv.callgraph,"",@"SHT_CUDA_CALLGRAPH"
	.align	4
	.sectionentsize	8
	.align		4
        /*0000*/ 	.word	0x00000000
	.align		4
        /*0004*/ 	.word	0xffffffff
	.align		4
        /*0008*/ 	.word	0x00000000
	.align		4
        /*000c*/ 	.word	0xfffffffe
	.align		4
        /*0010*/ 	.word	0x00000000
	.align		4
        /*0014*/ 	.word	0xfffffffd
	.align		4
        /*0018*/ 	.word	0x00000000
	.align		4
        /*001c*/ 	.word	0xfffffffc


//--------------------- .nv.constant4             --------------------------
	.section	.nv.constant4,"a",@progbits
	.align	8
	.align		8
.nv.constant4:
        /*0000*/ 	.dword	_$_str
	.align		8
        /*0008*/ 	.dword	_$_str_$_2


//--------------------- .text.triton_poi_fused__native_batch_norm_legit_no_training_add_relu_24 --------------------------
	.section	.text.triton_poi_fused__native_batch_norm_legit_no_training_add_relu_24,"ax",@progbits
	.sectionflags	@"SHF_BARRIERS=1"
	.align	128
        .global         triton_poi_fused__native_batch_norm_legit_no_training_add_relu_24
        .type           triton_poi_fused__native_batch_norm_legit_no_training_add_relu_24,@function
        .size           triton_poi_fused__native_batch_norm_legit_no_training_add_relu_24,(.L_x_1 - triton_poi_fused__native_batch_norm_legit_no_training_add_relu_24)
        .other          triton_poi_fused__native_batch_norm_legit_no_training_add_relu_24,@"STO_CUDA_ENTRY STV_DEFAULT"
triton_poi_fused__native_batch_norm_legit_no_training_add_relu_24:
.text.triton_poi_fused__native_batch_norm_legit_no_training_add_relu_24:
[----:B------:R-:W0:Y:S01]  /*0000*/  LDC R1, c[0x0][0x28] ;  /* 0x00000a00ff017b82 */ /* 0x000e220000000800 */
[----:B------:R-:W1:Y:S07]  /*0010*/  S2R R36, SR_CTAID.X ;  /* 0x0000000000247919 */ /* 0x000e6e0000002500 */
[----:B------:R-:W2:Y:S01]  /*0020*/  LDC.64 R8, c[0x0][0x220] ;  /* 0x00008800ff087b82 */ /* 0x000ea20000000a00 */
[----:B------:R-:W-:Y:S02]  /*0030*/  CS2R R4, SRZ ;  /* 0x0000000000047805 */ /* 0x000fe4000001ff00 */
[----:B------:R-:W-:Y:S01]  /*0040*/  CS2R R6, SRZ ;  /* 0x0000000000067805 */ /* 0x000fe2000001ff00 */
[----:B------:R-:W3:Y:S01]  /*0050*/  S2R R11, SR_TID.X ;  /* 0x00000000000b7919 */ /* 0x000ee20000002100 */
[----:B------:R-:W-:Y:S01]  /*0060*/  ULDC.64 UR6, c[0x0][0x208] ;  /* 0x0000820000067ab9 */ /* 0x000fe20000000a00 */
[----:B------:R-:W4:Y:S01]  /*0070*/  S2R R35, SR_CTAID.Y ;  /* 0x0000000000237919 */ /* 0x000f220000002600 */
[----:B------:R-:W-:Y:S01]  /*0080*/  IMAD.MOV.U32 R3, RZ, RZ, 0x3e800000 ;  /* 0x3e800000ff037424 */ /* 0x000fe200078e00ff */
[----:B------:R-:W5:Y:S08]  /*0090*/  LDC.64 R20, c[0x0][0x210] ;  /* 0x00008400ff147b82 */ /* 0x000f700000000a00 */
[----:B------:R-:W5:Y:S01]  /*00a0*/  LDC.64 R28, c[0x0][0x218] ;  /* 0x00008600ff1c7b82 */ /* 0x000f620000000a00 */
[----:B-1----:R-:W-:-:S02]  /*00b0*/  IMAD.SHL.U32 R36, R36, 0x40, RZ ;  /* 0x0000004024247824 */ /* 0x002fc400078e00ff */
[----:B---3--:R-:W-:-:S05]  /*00c0*/  IMAD.SHL.U32 R37, R11, 0x4, RZ ;  /* 0x000000040b257824 */ /* 0x008fca00078e00ff */
[----:B------:R-:W-:-:S04]  /*00d0*/  LOP3.LUT R2, R36, 0x3c, R37, 0xf8, !PT ;  /* 0x0000003c24027812 */ /* 0x000fc800078ef825 */
[C---:B------:R-:W-:Y:S01]  /*00e0*/  ISETP.GE.AND P3, PT, R2.reuse, 0x400, PT ;  /* 0x000004000200780c */ /* 0x040fe20003f66270 */
[----:B--2---:R-:W-:-:S12]  /*00f0*/  IMAD.WIDE R8, R2, 0x4, R8 ;  /* 0x0000000402087825 */ /* 0x004fd800078e0208 */
[----:B------:R1:W2:Y:S01]  /*0100*/  @!P3 LDG.E.EL.128 R4, desc[UR6][R8.64] ;  /* 0x000000060804b981 */ /* 0x0002a2000c2e1d00 */
[----:B------:R-:W-:Y:S01]  /*0110*/  SHF.R.U32.HI R34, RZ, 0x4, R11 ;  /* 0x00000004ff227819 */ /* 0x000fe2000001160b */
[----:B----4-:R-:W-:Y:S01]  /*0120*/  IMAD.SHL.U32 R35, R35, 0x40, RZ ;  /* 0x0000004023237824 */ /* 0x010fe200078e00ff */
[----:B------:R-:W-:Y:S02]  /*0130*/  CS2R R12, SRZ ;  /* 0x00000000000c7805 */ /* 0x000fe4000001ff00 */
[----:B------:R-:W-:Y:S02]  /*0140*/  CS2R R14, SRZ ;  /* 0x00000000000e7805 */ /* 0x000fe4000001ff00 */
[----:B------:R-:W-:-:S04]  /*0150*/  SGXT.U32 R34, R34, 0x4 ;  /* 0x000000042222781a */ /* 0x000fc80000000000 */
[----:B------:R-:W-:Y:S02]  /*0160*/  LOP3.LUT R23, R35, R34, RZ, 0xfc, !PT ;  /* 0x0000002223177212 */ /* 0x000fe400078efcff */
[----:B-1----:R-:W-:Y:S02]  /*0170*/  LOP3.LUT R9, R35, 0x10, R34, 0xfe, !PT ;  /* 0x0000001023097812 */ /* 0x002fe400078efe22 */
[C---:B------:R-:W-:Y:S01]  /*0180*/  ISETP.LT.AND P2, PT, R23.reuse, 0x100, !P3 ;  /* 0x000001001700780c */ /* 0x040fe20005f41270 */
[----:B------:R-:W-:Y:S01]  /*0190*/  IMAD R23, R23, 0x400, R2 ;  /* 0x0000040017177824 */ /* 0x000fe200078e0202 */
[----:B------:R-:W-:Y:S02]  /*01a0*/  LOP3.LUT R19, R35, 0x20, R34, 0xfe, !PT ;  /* 0x0000002023137812 */ /* 0x000fe400078efe22 */
[C---:B------:R-:W-:Y:S02]  /*01b0*/  ISETP.LT.AND P1, PT, R9.reuse, 0x100, !P3 ;  /* 0x000001000900780c */ /* 0x040fe40005f21270 */
[----:B------:R-:W-:Y:S01]  /*01c0*/  LEA R22, R9, R2, 0xa ;  /* 0x0000000209167211 */ /* 0x000fe200078e50ff */
[----:B-----5:R-:W-:-:S04]  /*01d0*/  IMAD.WIDE R8, R23, 0x4, R20 ;  /* 0x0000000417087825 */ /* 0x020fc800078e0214 */
[----:B------:R-:W-:Y:S02]  /*01e0*/  IMAD R26, R19, 0x400, R2 ;  /* 0x00000400131a7824 */ /* 0x000fe400078e0202 */
[----:B0-----:R-:W-:-:S04]  /*01f0*/  IMAD.WIDE R28, R2, 0x4, R28 ;  /* 0x00000004021c7825 */ /* 0x001fc800078e021c */
[----:B--2---:R-:W-:Y:S01]  /*0200*/  FADD R10, R4, 9.9999997473787516356e-06 ;  /* 0x3727c5ac040a7421 */ /* 0x004fe20000000000 */
[----:B------:R-:W-:Y:S01]  /*0210*/  FADD R0, R5, 9.9999997473787516356e-06 ;  /* 0x3727c5ac05007421 */ /* 0x000fe20000000000 */
[----:B------:R-:W-:Y:S01]  /*0220*/  FADD R27, R6, 9.9999997473787516356e-06 ;  /* 0x3727c5ac061b7421 */ /* 0x000fe20000000000 */
[----:B------:R-:W-:Y:S01]  /*0230*/  FADD R30, R7, 9.9999997473787516356e-06 ;  /* 0x3727c5ac071e7421 */ /* 0x000fe20000000000 */
[----:B------:R-:W-:Y:S02]  /*0240*/  CS2R R4, SRZ ;  /* 0x0000000000047805 */ /* 0x000fe4000001ff00 */
[----:B------:R-:W-:Y:S01]  /*0250*/  CS2R R6, SRZ ;  /* 0x0000000000067805 */ /* 0x000fe2000001ff00 */
[----:B------:R-:W0:Y:S05]  /*0260*/  MUFU.SQRT R10, R10 ;  /* 0x0000000a000a7308 */ /* 0x000e2a0000002000 */
[----:B------:R1:W2:Y:S03]  /*0270*/  @P2 LDG.E.EL.128 R4, desc[UR6][R8.64] ;  /* 0x0000000608042981 */ /* 0x0002a6000c2e1d00 */
[----:B------:R-:W3:Y:S01]  /*0280*/  MUFU.SQRT R0, R0 ;  /* 0x0000000000007308 */ /* 0x000ee20000002000 */
[----:B0-----:R-:W-:-:S07]  /*0290*/  FSETP.GT.AND P0, PT, R10, 8.50705917302346158658e+37, PT ;  /* 0x7e8000000a00780b */ /* 0x001fce0003f04000 */
[----:B------:R-:W0:Y:S01]  /*02a0*/  MUFU.SQRT R27, R27 ;  /* 0x0000001b001b7308 */ /* 0x000e220000002000 */
[----:B------:R-:W-:Y:S02]  /*02b0*/  FSETP.GEU.AND P6, PT, R10, 1.175494350822287508e-38, PT ;  /* 0x008000000a00780b */ /* 0x000fe40003fce000 */
[----:B------:R-:W-:Y:S02]  /*02c0*/  FSEL R16, R3, 1, P0 ;  /* 0x3f80000003107808 */ /* 0x000fe40000000000 */
[----:B---3--:R-:W-:-:S03]  /*02d0*/  FSETP.GT.AND P5, PT, R0, 8.50705917302346158658e+37, PT ;  /* 0x7e8000000000780b */ /* 0x008fc60003fa4000 */
[----:B------:R-:W3:Y:S01]  /*02e0*/  MUFU.SQRT R30, R30 ;  /* 0x0000001e001e7308 */ /* 0x000ee20000002000 */
[----:B------:R-:W-:Y:S01]  /*02f0*/  FSETP.GEU.AND P4, PT, R0, 1.175494350822287508e-38, PT ;  /* 0x008000000000780b */ /* 0x000fe20003f8e000 */
[----:B------:R-:W-:-:S04]  /*0300*/  @P0 FMUL R10, R10, 0.25 ;  /* 0x3e8000000a0a0820 */ /* 0x000fc80000400000 */
[----:B------:R-:W-:Y:S01]  /*0310*/  @!P6 FMUL R16, R16, 16777216 ;  /* 0x4b8000001010e820 */ /* 0x000fe20000400000 */
[----:B------:R-:W-:Y:S01]  /*0320*/  @!P6 FMUL R10, R10, 16777216 ;  /* 0x4b8000000a0ae820 */ /* 0x000fe20000400000 */
[----:B0-----:R-:W-:Y:S02]  /*0330*/  FSETP.GT.AND P6, PT, R27, 8.50705917302346158658e+37, PT ;  /* 0x7e8000001b00780b */ /* 0x001fe40003fc4000 */
[----:B------:R-:W-:Y:S01]  /*0340*/  FSEL R31, R3, 1, P5 ;  /* 0x3f800000031f7808 */ /* 0x000fe20002800000 */
[----:B------:R-:W-:Y:S01]  /*0350*/  @P5 FMUL R0, R0, 0.25 ;  /* 0x3e80000000005820 */ /* 0x000fe20000400000 */
[----:B------:R0:W4:Y:S01]  /*0360*/  MUFU.RCP R25, R10 ;  /* 0x0000000a00197308 */ /* 0x0001220000001000 */
[----:B---3--:R-:W-:Y:S02]  /*0370*/  FSETP.GT.AND P5, PT, R30, 8.50705917302346158658e+37, PT ;  /* 0x7e8000001e00780b */ /* 0x008fe40003fa4000 */
[----:B------:R-:W-:Y:S01]  /*0380*/  @!P4 FMUL R0, R0, 16777216 ;  /* 0x4b8000000000c820 */ /* 0x000fe20000400000 */
[----:B------:R-:W-:Y:S01]  /*0390*/  @!P4 FMUL R31, R31, 16777216 ;  /* 0x4b8000001f1fc820 */ /* 0x000fe20000400000 */
[----:B------:R-:W-:-:S02]  /*03a0*/  FSETP.GEU.AND P4, PT, R27, 1.175494350822287508e-38, PT ;  /* 0x008000001b00780b */ /* 0x000fc40003f8e000 */
[----:B------:R-:W-:Y:S02]  /*03b0*/  FSEL R24, R3, 1, P6 ;  /* 0x3f80000003187808 */ /* 0x000fe40003000000 */
[----:B------:R-:W-:Y:S01]  /*03c0*/  @P6 FMUL R27, R27, 0.25 ;  /* 0x3e8000001b1b6820 */ /* 0x000fe20000400000 */
[----:B------:R-:W-:Y:S01]  /*03d0*/  FSETP.GEU.AND P6, PT, R30, 1.175494350822287508e-38, PT ;  /* 0x008000001e00780b */ /* 0x000fe20003fce000 */
[----:B------:R-:W3:Y:S01]  /*03e0*/  MUFU.RCP R0, R0 ;  /* 0x0000000000007308 */ /* 0x000ee20000001000 */
[----:B------:R-:W-:Y:S01]  /*03f0*/  ISETP.LT.AND P0, PT, R19, 0x100, !P3 ;  /* 0x000001001300780c */ /* 0x000fe20005f01270 */
[----:B0-----:R-:W-:-:S04]  /*0400*/  IMAD.WIDE R10, R22, 0x4, R20 ;  /* 0x00000004160a7825 */ /* 0x001fc800078e0214 */
[----:B------:R-:W-:Y:S01]  /*0410*/  @P5 FMUL R30, R30, 0.25 ;  /* 0x3e8000001e1e5820 */ /* 0x000fe20000400000 */
[----:B----4-:R-:W-:Y:S01]  /*0420*/  FMUL R25, R25, R16 ;  /* 0x0000001019197220 */ /* 0x010fe20000400000 */
[----:B------:R-:W-:Y:S01]  /*0430*/  CS2R R18, SRZ ;  /* 0x0000000000127805 */ /* 0x000fe2000001ff00 */
[----:B-1----:R-:W-:Y:S01]  /*0440*/  IMAD.WIDE R8, R26, 0x4, R20 ;  /* 0x000000041a087825 */ /* 0x002fe200078e0214 */
[----:B------:R0:W4:Y:S03]  /*0450*/  @P1 LDG.E.EL.128 R12, desc[UR6][R10.64] ;  /* 0x000000060a0c1981 */ /* 0x000126000c2e1d00 */
[----:B------:R-:W-:Y:S01]  /*0460*/  @!P6 FMUL R30, R30, 16777216 ;  /* 0x4b8000001e1ee820 */ /* 0x000fe20000400000 */
[----:B------:R-:W-:Y:S01]  /*0470*/  CS2R R16, SRZ ;  /* 0x0000000000107805 */ /* 0x000fe2000001ff00 */
[----:B---3--:R-:W-:-:S04]  /*0480*/  FMUL R0, R0, R31 ;  /* 0x0000001f00007220 */ /* 0x008fc80000400000 */
[----:B------:R-:W1:Y:S01]  /*0490*/  MUFU.RCP R30, R30 ;  /* 0x0000001e001e7308 */ /* 0x000e620000001000 */
[----:B------:R-:W-:Y:S01]  /*04a0*/  FSEL R31, R3, 1, P5 ;  /* 0x3f800000031f7808 */ /* 0x000fe20002800000 */
[----:B------:R3:W5:Y:S01]  /*04b0*/  @P0 LDG.E.EL.128 R16, desc[UR6][R8.64] ;  /* 0x0000000608100981 */ /* 0x000762000c2e1d00 */
[----:B------:R-:W-:Y:S01]  /*04c0*/  LOP3.LUT R3, R35, 0x30, R34, 0xfe, !PT ;  /* 0x0000003023037812 */ /* 0x000fe200078efe22 */
[----:B------:R-:W-:Y:S01]  /*04d0*/  @!P4 FMUL R27, R27, 16777216 ;  /* 0x4b8000001b1bc820 */ /* 0x000fe20000400000 */
[----:B------:R-:W-:Y:S01]  /*04e0*/  @!P4 FMUL R24, R24, 16777216 ;  /* 0x4b8000001818c820 */ /* 0x000fe20000400000 */
[----:B0-----:R-:W-:Y:S02]  /*04f0*/  CS2R R10, SRZ ;  /* 0x00000000000a7805 */ /* 0x001fe4000001ff00 */
[----:B------:R-:W-:Y:S01]  /*0500*/  ISETP.LT.AND P4, PT, R3, 0x100, !P3 ;  /* 0x000001000300780c */ /* 0x000fe20005f81270 */
[----:B------:R-:W-:Y:S01]  /*0510*/  @!P6 FMUL R31, R31, 16777216 ;  /* 0x4b8000001f1fe820 */ /* 0x000fe20000400000 */
[----:B---3--:R-:W-:Y:S01]  /*0520*/  CS2R R8, SRZ ;  /* 0x0000000000087805 */ /* 0x008fe2000001ff00 */
[----:B------:R-:W-:-:S02]  /*0530*/  IMAD R32, R3, 0x400, R2 ;  /* 0x0000040003207824 */ /* 0x000fc400078e0202 */
[----:B-1----:R-:W-:Y:S01]  /*0540*/  FMUL R3, R30, R31 ;  /* 0x0000001f1e037220 */ /* 0x002fe20000400000 */
[----:B------:R-:W-:Y:S02]  /*0550*/  CS2R R30, SRZ ;  /* 0x00000000001e7805 */ /* 0x000fe4000001ff00 */
[----:B------:R0:W2:Y:S01]  /*0560*/  @!P3 LDG.E.EL.128 R8, desc[UR6][R28.64] ;  /* 0x000000061c08b981 */ /* 0x0000a2000c2e1d00 */
[----:B------:R-:W-:Y:S01]  /*0570*/  IMAD.WIDE R20, R32, 0x4, R20 ;  /* 0x0000000420147825 */ /* 0x000fe200078e0214 */
[----:B0-----:R-:W-:-:S06]  /*0580*/  CS2R R28, SRZ ;  /* 0x00000000001c7805 */ /* 0x001fcc000001ff00 */
[----:B------:R5:W3:Y:S01]  /*0590*/  @P4 LDG.E.EL.128 R28, desc[UR6][R20.64] ;  /* 0x00000006141c4981 */ /* 0x000ae2000c2e1d00 */
[----:B------:R-:W0:Y:S02]  /*05a0*/  MUFU.RCP R27, R27 ;  /* 0x0000001b001b7308 */ /* 0x000e240000001000 */
[----:B0-----:R-:W-:Y:S01]  /*05b0*/  FMUL R24, R27, R24 ;  /* 0x000000181b187220 */ /* 0x001fe20000400000 */
[C---:B--2---:R-:W-:Y:S01]  /*05c0*/  FADD R7, -R11.reuse, R7 ;  /* 0x000000070b077221 */ /* 0x044fe20000000100 */
[C---:B----4-:R-:W-:Y:S01]  /*05d0*/  FADD R15, -R11.reuse, R15 ;  /* 0x0000000f0b0f7221 */ /* 0x050fe20000000100 */
[----:B-----5:R-:W-:Y:S01]  /*05e0*/  FADD R20, -R11, R19 ;  /* 0x000000130b147221 */ /* 0x020fe20000000100 */
[C---:B------:R-:W-:Y:S01]  /*05f0*/  FADD R13, -R9.reuse, R13 ;  /* 0x0000000d090d7221 */ /* 0x040fe20000000100 */
[----:B------:R-:W-:Y:S01]  /*0600*/  FADD R12, -R8, R12 ;  /* 0x0000000c080c7221 */ /* 0x000fe20000000100 */
[C---:B------:R-:W-:Y:S01]  /*0610*/  FADD R6, -R10.reuse, R6 ;  /* 0x000000060a067221 */ /* 0x040fe20000000100 */
[C---:B------:R-:W-:Y:S01]  /*0620*/  FADD R14, -R10.reuse, R14 ;  /* 0x0000000e0a0e7221 */ /* 0x040fe20000000100 */
[----:B------:R-:W-:Y:S01]  /*0630*/  FADD R21, -R9, R17 ;  /* 0x0000001109157221 */ /* 0x000fe20000000100 */
[----:B---3--:R-:W-:Y:S01]  /*0640*/  FADD R31, -R11, R31 ;  /* 0x0000001f0b1f7221 */ /* 0x008fe20000000100 */
[----:B------:R-:W-:-:S02]  /*0650*/  FADD R11, -R10, R18 ;  /* 0x000000120a0b7221 */ /* 0x000fc40000000100 */
[----:B------:R-:W0:Y:S01]  /*0660*/  LDC.64 R18, c[0x0][0x228] ;  /* 0x00008a00ff127b82 */ /* 0x000e220000000a00 */
[----:B------:R-:W-:Y:S01]  /*0670*/  FADD R30, -R10, R30 ;  /* 0x0000001e0a1e7221 */ /* 0x000fe20000000100 */
[C---:B------:R-:W-:Y:S01]  /*0680*/  FADD R10, -R9.reuse, R5 ;  /* 0x00000005090a7221 */ /* 0x040fe20000000100 */
[----:B------:R-:W-:Y:S01]  /*0690*/  FADD R29, -R9, R29 ;  /* 0x0000001d091d7221 */ /* 0x000fe20000000100 */
[----:B------:R-:W-:Y:S01]  /*06a0*/  FMUL R27, R25, R12 ;  /* 0x0000000c191b7220 */ /* 0x000fe20000400000 */
[----:B------:R-:W-:-:S03]  /*06b0*/  FMUL R9, R0, R13 ;  /* 0x0000000d00097220 */ /* 0x000fc60000400000 */
[----:B------:R-:W1:Y:S01]  /*06c0*/  LDC.64 R12, c[0x0][0x230] ;  /* 0x00008c00ff0c7b82 */ /* 0x000e620000000a00 */
[C---:B------:R-:W-:Y:S01]  /*06d0*/  FADD R4, -R8.reuse, R4 ;  /* 0x0000000408047221 */ /* 0x040fe20000000100 */
[C---:B------:R-:W-:Y:S01]  /*06e0*/  FADD R16, -R8.reuse, R16 ;  /* 0x0000001008107221 */ /* 0x040fe20000000100 */
[----:B------:R-:W-:Y:S02]  /*06f0*/  FADD R8, -R8, R28 ;  /* 0x0000001c08087221 */ /* 0x000fe40000000100 */
[C---:B------:R-:W-:Y:S01]  /*0700*/  FMUL R33, R25.reuse, R4 ;  /* 0x0000000419217220 */ /* 0x040fe20000400000 */
[C---:B------:R-:W-:Y:S01]  /*0710*/  FMUL R28, R25.reuse, R16 ;  /* 0x00000010191c7220 */ /* 0x040fe20000400000 */
[----:B------:R-:W-:Y:S01]  /*0720*/  CS2R R16, SRZ ;  /* 0x0000000000107805 */ /* 0x000fe2000001ff00 */
[----:B------:R-:W-:Y:S01]  /*0730*/  FMUL R25, R25, R8 ;  /* 0x0000000819197220 */ /* 0x000fe20000400000 */
[----:B------:R-:W-:Y:S01]  /*0740*/  FMUL R8, R0, R10 ;  /* 0x0000000a00087220 */ /* 0x000fe20000400000 */
[----:B------:R-:W-:Y:S01]  /*0750*/  FMUL R10, R24, R6 ;  /* 0x00000006180a7220 */ /* 0x000fe20000400000 */
[----:B0-----:R-:W-:Y:S01]  /*0760*/  IMAD.WIDE R4, R2, 0x4, R18 ;  /* 0x0000000402047825 */ /* 0x001fe200078e0212 */
[----:B------:R-:W-:-:S03]  /*0770*/  CS2R R18, SRZ ;  /* 0x0000000000127805 */ /* 0x000fc6000001ff00 */
[C---:B------:R-:W-:Y:S01]  /*0780*/  FMUL R21, R0.reuse, R21 ;  /* 0x0000001500157220 */ /* 0x040fe20000400000 */
[----:B------:R-:W-:Y:S01]  /*0790*/  FMUL R29, R0, R29 ;  /* 0x0000001d001d7220 */ /* 0x000fe20000400000 */
[----:B------:R-:W-:Y:S01]  /*07a0*/  FMUL R6, R24, R11 ;  /* 0x0000000b18067220 */ /* 0x000fe20000400000 */
[C---:B------:R-:W-:Y:S01]  /*07b0*/  FMUL R7, R3.reuse, R7 ;  /* 0x0000000703077220 */ /* 0x040fe20000400000 */
[C---:B------:R-:W-:Y:S01]  /*07c0*/  FMUL R11, R3.reuse, R15 ;  /* 0x0000000f030b7220 */ /* 0x040fe20000400000 */
[----:B------:R0:W2:Y:S01]  /*07d0*/  @!P3 LDG.E.EL.128 R16, desc[UR6][R4.64] ;  /* 0x000000060410b981 */ /* 0x0000a2000c2e1d00 */
[C---:B------:R-:W-:Y:S01]  /*07e0*/  FMUL R20, R3.reuse, R20 ;  /* 0x0000001403147220 */ /* 0x040fe20000400000 */
[----:B------:R-:W-:Y:S01]  /*07f0*/  FMUL R0, R3, R31 ;  /* 0x0000001f03007220 */ /* 0x000fe20000400000 */
[----:B-1----:R-:W-:Y:S01]  /*0800*/  IMAD.WIDE R2, R2, 0x4, R12 ;  /* 0x0000000402027825 */ /* 0x002fe200078e020c */
[----:B------:R-:W-:-:S03]  /*0810*/  CS2R R12, SRZ ;  /* 0x00000000000c7805 */ /* 0x000fc6000001ff00 */
[----:B0-----:R-:W-:Y:S01]  /*0820*/  FMUL R5, R24, R14 ;  /* 0x0000000e18057220 */ /* 0x001fe20000400000 */
[----:B------:R-:W-:-:S06]  /*0830*/  CS2R R14, SRZ ;  /* 0x00000000000e7805 */ /* 0x000fcc000001ff00 */
[----:B------:R-:W2:Y:S01]  /*0840*/  @!P3 LDG.E.EL.128 R12, desc[UR6][R2.64] ;  /* 0x00000006020cb981 */ /* 0x000ea2000c2e1d00 */
[----:B------:R-:W-:Y:S01]  /*0850*/  FMUL R4, R24, R30 ;  /* 0x0000001e18047220 */ /* 0x000fe20000400000 */
[-CC-:B--2---:R-:W-:Y:S01]  /*0860*/  FFMA R0, R0, R19.reuse, R15.reuse ;  /* 0x0000001300007223 */ /* 0x184fe2000000000f */
[-CC-:B------:R-:W-:Y:S01]  /*0870*/  FFMA R3, R20, R19.reuse, R15.reuse ;  /* 0x0000001314037223 */ /* 0x180fe2000000000f */
[-CC-:B------:R-:W-:Y:S01]  /*0880*/  FFMA R2, R11, R19.reuse, R15.reuse ;  /* 0x000000130b027223 */ /* 0x180fe2000000000f */
[----:B------:R-:W-:Y:S01]  /*0890*/  FFMA R24, R7, R19, R15 ;  /* 0x0000001307187223 */ /* 0x000fe2000000000f */
[-CC-:B------:R-:W-:Y:S01]  /*08a0*/  FFMA R4, R4, R18.reuse, R14.reuse ;  /* 0x0000001204047223 */ /* 0x180fe2000000000e */
[-CC-:B------:R-:W-:Y:S01]  /*08b0*/  FFMA R6, R6, R18.reuse, R14.reuse ;  /* 0x0000001206067223 */ /* 0x180fe2000000000e */
[-CC-:B------:R-:W-:Y:S01]  /*08c0*/  FFMA R5, R5, R18.reuse, R14.reuse ;  /* 0x0000001205057223 */ /* 0x180fe2000000000e */
[----:B------:R-:W-:Y:S02]  /*08d0*/  FFMA R30, R10, R18, R14 ;  /* 0x000000120a1e7223 */ /* 0x000fe4000000000e */
[----:B------:R-:W0:Y:S01]  /*08e0*/  LDC.64 R14, c[0x0][0x238] ;  /* 0x00008e00ff0e7b82 */ /* 0x000e220000000a00 */
[-CC-:B------:R-:W-:Y:S01]  /*08f0*/  FFMA R20, R9, R17.reuse, R13.reuse ;  /* 0x0000001109147223 */ /* 0x180fe2000000000d */
[----:B------:R-:W-:Y:S01]  /*0900*/  FFMA R18, R8, R17, R13 ;  /* 0x0000001108127223 */ /* 0x000fe2000000000d */
[----:B------:R-:W-:-:S02]  /*0910*/  CS2R R8, SRZ ;  /* 0x0000000000087805 */ /* 0x000fc4000001ff00 */
[----:B------:R-:W-:Y:S01]  /*0920*/  CS2R R10, SRZ ;  /* 0x00000000000a7805 */ /* 0x000fe2000001ff00 */
[----:B0-----:R-:W-:-:S05]  /*0930*/  IMAD.WIDE R14, R23, 0x4, R14 ;  /* 0x00000004170e7825 */ /* 0x001fca00078e020e */
[----:B------:R0:W2:Y:S01]  /*0940*/  @P2 LDG.E.EL.128 R8, desc[UR6][R14.64] ;  /* 0x000000060e082981 */ /* 0x0000a2000c2e1d00 */
[-CC-:B------:R-:W-:Y:S01]  /*0950*/  FFMA R7, R29, R17.reuse, R13.reuse ;  /* 0x000000111d077223 */ /* 0x180fe2000000000d */
[----:B------:R-:W-:Y:S01]  /*0960*/  FFMA R21, R21, R17, R13 ;  /* 0x0000001115157223 */ /* 0x000fe2000000000d */
[-CC-:B------:R-:W-:Y:S01]  /*0970*/  FFMA R25, R25, R16.reuse, R12.reuse ;  /* 0x0000001019197223 */ /* 0x180fe2000000000c */
[-CC-:B------:R-:W-:Y:S01]  /*0980*/  FFMA R28, R28, R16.reuse, R12.reuse ;  /* 0x000000101c1c7223 */ /* 0x180fe2000000000c */
[-CC-:B------:R-:W-:Y:S01]  /*0990*/  FFMA R29, R27, R16.reuse, R12.reuse ;  /* 0x000000101b1d7223 */ /* 0x180fe2000000000c */
[----:B------:R-:W-:Y:S02]  /*09a0*/  FFMA R33, R33, R16, R12 ;  /* 0x0000001021217223 */ /* 0x000fe4000000000c */
[----:B------:R-:W1:Y:S01]  /*09b0*/  LDC.64 R16, c[0x0][0x238] ;  /* 0x00008e00ff107b82 */ /* 0x000e620000000a00 */
[----:B------:R-:W-:Y:S02]  /*09c0*/  CS2R R12, SRZ ;  /* 0x00000000000c7805 */ /* 0x000fe4000001ff00 */
[----:B0-----:R-:W-:Y:S01]  /*09d0*/  CS2R R14, SRZ ;  /* 0x00000000000e7805 */ /* 0x001fe2000001ff00 */
[----:B-1----:R-:W-:-:S04]  /*09e0*/  IMAD.WIDE R16, R22, 0x4, R16 ;  /* 0x0000000416107825 */ /* 0x002fc800078e0210 */
[----:B------:R-:W0:Y:S01]  /*09f0*/  LDC.64 R22, c[0x0][0x238] ;  /* 0x00008e00ff167b82 */ /* 0x000e220000000a00 */
[----:B------:R1:W3:Y:S02]  /*0a00*/  @P1 LDG.E.EL.128 R12, desc[UR6][R16.64] ;  /* 0x00000006100c1981 */ /* 0x0002e4000c2e1d00 */
[----:B-1----:R-:W-:Y:S01]  /*0a10*/  CS2R R16, SRZ ;  /* 0x0000000000107805 */ /* 0x002fe2000001ff00 */
[----:B0-----:R-:W-:-:S04]  /*0a20*/  IMAD.WIDE R26, R26, 0x4, R22 ;  /* 0x000000041a1a7825 */ /* 0x001fc800078e0216 */
[----:B------:R-:W-:Y:S01]  /*0a30*/  IMAD.WIDE R22, R32, 0x4, R22 ;  /* 0x0000000420167825 */ /* 0x000fe200078e0216 */
[----:B--2---:R-:W-:-:S03]  /*0a40*/  FSETP.GEU.AND P1, PT, R18, -R9, PT ;  /* 0x800000091200720b */ /* 0x004fc60003f2e000 */
[----:B------:R-:W-:Y:S01]  /*0a50*/  FADD R32, R18, R9 ;  /* 0x0000000912207221 */ /* 0x000fe20000000000 */
[----:B------:R-:W-:Y:S02]  /*0a60*/  CS2R R18, SRZ ;  /* 0x0000000000127805 */ /* 0x000fe4000001ff00 */
[C---:B------:R-:W-:Y:S01]  /*0a70*/  FSETP.GEU.AND P5, PT, R30.reuse, -R10, PT ;  /* 0x8000000a1e00720b */ /* 0x040fe20003fae000 */
[C---:B------:R-:W-:Y:S01]  /*0a80*/  FADD R31, R33.reuse, R8 ;  /* 0x00000008211f7221 */ /* 0x040fe20000000000 */
[----:B------:R-:W-:Y:S01]  /*0a90*/  FSETP.GEU.AND P2, PT, R33, -R8, PT ;  /* 0x800000082100720b */ /* 0x000fe20003f4e000 */
[----:B------:R-:W-:Y:S01]  /*0aa0*/  FADD R30, R30, R10 ;  /* 0x0000000a1e1e7221 */ /* 0x000fe20000000000 */
[----:B------:R-:W2:Y:S01]  /*0ab0*/  @P0 LDG.E.EL.128 R16, desc[UR6][R26.64] ;  /* 0x000000061a100981 */ /* 0x000ea2000c2e1d00 */
[C---:B------:R-:W-:Y:S01]  /*0ac0*/  FSETP.GEU.AND P0, PT, R24.reuse, -R11, PT ;  /* 0x8000000b1800720b */ /* 0x040fe20003f0e000 */
[----:B------:R-:W-:Y:S01]  /*0ad0*/  FADD R24, R24, R11 ;  /* 0x0000000b18187221 */ /* 0x000fe20000000000 */
[----:B------:R-:W-:-:S02]  /*0ae0*/  CS2R R8, SRZ ;  /* 0x0000000000087805 */ /* 0x000fc4000001ff00 */
[----:B------:R-:W-:-:S06]  /*0af0*/  CS2R R10, SRZ ;  /* 0x00000000000a7805 */ /* 0x000fcc000001ff00 */
[----:B------:R0:W4:Y:S01]  /*0b00*/  @P4 LDG.E.EL.128 R8, desc[UR6][R22.64] ;  /* 0x0000000616084981 */ /* 0x000122000c2e1d00 */
[----:B------:R-:W1:Y:S01]  /*0b10*/  S2R R33, SR_TID.X ;  /* 0x0000000000217919 */ /* 0x000e620000002100 */
[----:B------:R-:W5:Y:S01]  /*0b20*/  S2UR UR5, SR_CgaCtaId ;  /* 0x00000000000579c3 */ /* 0x000f620000008800 */
[----:B------:R-:W-:Y:S01]  /*0b30*/  UMOV UR4, 0x400 ;  /* 0x0000040000047882 */ /* 0x000fe20000000000 */
[C---:B---3--:R-:W-:Y:S01]  /*0b40*/  FSETP.GEU.AND P3, PT, R20.reuse, -R13, PT ;  /* 0x8000000d1400720b */ /* 0x048fe20003f6e000 */
[----:B0-----:R-:W-:Y:S01]  /*0b50*/  FADD R22, R20, R13 ;  /* 0x0000000d14167221 */ /* 0x001fe20000000000 */
[----:B------:R-:W-:Y:S01]  /*0b60*/  FSETP.GEU.AND P4, PT, R29, -R12, PT ;  /* 0x8000000c1d00720b */ /* 0x000fe20003f8e000 */
[----:B-----5:R-:W-:Y:S01]  /*0b70*/  UPRMT UR4, UR5, 0x654, UR4 ;  /* 0x0000065405047896 */ /* 0x020fe20008000004 */
[----:B-1----:R-:W-:Y:S01]  /*0b80*/  IMAD.SHL.U32 R26, R33, 0x100, RZ ;  /* 0x00000100211a7824 */ /* 0x002fe200078e00ff */
[----:B------:R-:W-:-:S04]  /*0b90*/  SHF.R.U32.HI R27, RZ, 0x4, R33 ;  /* 0x00000004ff1b7819 */ /* 0x000fc80000011621 */
[----:B------:R-:W-:Y:S02]  /*0ba0*/  SGXT.U32 R27, R27, 0x4 ;  /* 0x000000041b1b781a */ /* 0x000fe40000000000 */
[----:B------:R-:W-:Y:S01]  /*0bb0*/  LOP3.LUT R26, R26, 0xf00, RZ, 0xc0, !PT ;  /* 0x00000f001a1a7812 */ /* 0x000fe200078ec0ff */
[----:B------:R-:W-:-:S03]  /*0bc0*/  FADD R12, R29, R12 ;  /* 0x0000000c1d0c7221 */ /* 0x000fc60000000000 */
[C---:B------:R-:W-:Y:S02]  /*0bd0*/  LOP3.LUT R27, R26.reuse, R27, RZ, 0xfc, !PT ;  /* 0x0000001b1a1b7212 */ /* 0x040fe400078efcff */
[----:B------:R-:W-:Y:S02]  /*0be0*/  LEA.HI R20, R26, UR4, RZ, 0x1e ;  /* 0x000000041a147c11 */ /* 0x000fe4000f8ff0ff */
[----:B------:R-:W-:Y:S02]  /*0bf0*/  FSEL R29, R32, RZ, P1 ;  /* 0x000000ff201d7208 */ /* 0x000fe40000800000 */
[C---:B------:R-:W-:Y:S01]  /*0c00*/  LOP3.LUT R23, R26.reuse, 0x80, RZ, 0xfc, !PT ;  /* 0x000000801a177812 */ /* 0x040fe200078efcff */
[----:B------:R-:W-:Y:S01]  /*0c10*/  IMAD R13, R27, 0x4, R20 ;  /* 0x000000041b0d7824 */ /* 0x000fe200078e0214 */
[C---:B------:R-:W-:Y:S02]  /*0c20*/  LOP3.LUT R32, R26.reuse, 0xc0, RZ, 0xfc, !PT ;  /* 0x000000c01a207812 */ /* 0x040fe400078efcff */
[----:B------:R-:W-:-:S02]  /*0c30*/  LOP3.LUT R20, R26, 0x40, RZ, 0xfc, !PT ;  /* 0x000000401a147812 */ /* 0x000fc400078efcff */
[----:B------:R-:W-:Y:S02]  /*0c40*/  LEA.HI R26, R23, UR4, RZ, 0x1e ;  /* 0x00000004171a7c11 */ /* 0x000fe4000f8ff0ff */
[----:B------:R-:W-:Y:S02]  /*0c50*/  LEA.HI R32, R32, UR4, RZ, 0x1e ;  /* 0x0000000420207c11 */ /* 0x000fe4000f8ff0ff */
[----:B------:R-:W-:Y:S01]  /*0c60*/  LEA.HI R20, R20, UR4, RZ, 0x1e ;  /* 0x0000000414147c11 */ /* 0x000fe2000f8ff0ff */
[C---:B------:R-:W-:Y:S02]  /*0c70*/  IMAD R23, R27.reuse, 0x4, R26 ;  /* 0x000000041b177824 */ /* 0x040fe400078e021a */
[C---:B------:R-:W-:Y:S01]  /*0c80*/  IMAD R26, R27.reuse, 0x4, R32 ;  /* 0x000000041b1a7824 */ /* 0x040fe200078e0220 */
[----:B------:R-:W-:Y:S02]  /*0c90*/  LEA R20, R27, R20, 0x2 ;  /* 0x000000141b147211 */ /* 0x000fe400078e10ff */
[----:B------:R-:W-:-:S02]  /*0ca0*/  FSEL R27, R24, RZ, P0 ;  /* 0x000000ff181b7208 */ /* 0x000fc40000000000 */
[C---:B------:R-:W-:Y:S01]  /*0cb0*/  FSETP.GEU.AND P0, PT, R5.reuse, -R14, PT ;  /* 0x8000000e0500720b */ /* 0x040fe20003f0e000 */
[----:B------:R-:W-:Y:S01]  /*0cc0*/  FADD R5, R5, R14 ;  /* 0x0000000e05057221 */ /* 0x000fe20000000000 */
[----:B------:R-:W-:-:S04]  /*0cd0*/  FSEL R31, R31, RZ, P2 ;  /* 0x000000ff1f1f7208 */ /* 0x000fc80001000000 */
[----:B------:R-:W-:Y:S01]  /*0ce0*/  FSEL R14, R5, RZ, P0 ;  /* 0x000000ff050e7208 */ /* 0x000fe20000000000 */
[----:B------:R-:W-:Y:S01]  /*0cf0*/  STS [R13], R31 ;  /* 0x0000001f0d007388 */ /* 0x000fe20000000800 */
[----:B------:R-:W-:Y:S02]  /*0d00*/  FSEL R12, R12, RZ, P4 ;  /* 0x000000ff0c0c7208 */ /* 0x000fe40002000000 */
[----:B------:R-:W-:Y:S01]  /*0d10*/  FSETP.GEU.AND P4, PT, R2, -R15, PT ;  /* 0x8000000f0200720b */ /* 0x000fe20003f8e000 */
[----:B------:R0:W-:Y:S01]  /*0d20*/  STS [R20+0x100], R29 ;  /* 0x0001001d14007388 */ /* 0x0001e20000000800 */
[----:B------:R-:W-:Y:S01]  /*0d30*/  FSEL R30, R30, RZ, P5 ;  /* 0x000000ff1e1e7208 */ /* 0x000fe20002800000 */
[----:B------:R-:W-:Y:S01]  /*0d40*/  FADD R2, R2, R15 ;  /* 0x0000000f02027221 */ /* 0x000fe20000000000 */
[----:B0-----:R-:W-:-:S03]  /*0d50*/  FSEL R29, R22, RZ, P3 ;  /* 0x000000ff161d7208 */ /* 0x001fc60001800000 */
[----:B------:R-:W-:Y:S01]  /*0d60*/  STS [R23+0x200], R30 ;  /* 0x0002001e17007388 */ /* 0x000fe20000000800 */
[----:B------:R-:W-:-:S03]  /*0d70*/  FSEL R5, R2, RZ, P4 ;  /* 0x000000ff02057208 */ /* 0x000fc60002000000 */
[----:B------:R-:W-:Y:S04]  /*0d80*/  STS [R26+0x300], R27 ;  /* 0x0003001b1a007388 */ /* 0x000fe80000000800 */
[----:B------:R-:W-:Y:S04]  /*0d90*/  STS [R13+0x40], R12 ;  /* 0x0000400c0d007388 */ /* 0x000fe80000000800 */
[----:B------:R-:W-:Y:S01]  /*0da0*/  STS [R20+0x140], R29 ;  /* 0x0001401d14007388 */ /* 0x000fe20000000800 */
[----:B------:R-:W-:-:S03]  /*0db0*/  IMAD.SHL.U32 R2, R33, 0x4, RZ ;  /* 0x0000000421027824 */ /* 0x000fc600078e00ff */
[----:B------:R-:W-:Y:S04]  /*0dc0*/  STS [R23+0x240], R14 ;  /* 0x0002400e17007388 */ /* 0x000fe80000000800 */
[----:B------:R0:W-:Y:S01]  /*0dd0*/  STS [R26+0x340], R5 ;  /* 0x000340051a007388 */ /* 0x0001e20000000800 */
[----:B------:R-:W-:Y:S02]  /*0de0*/  LOP3.LUT R2, R2, 0x3fc, RZ, 0xc0, !PT ;  /* 0x000003fc02027812 */ /* 0x000fe400078ec0ff */
[----:B------:R-:W-:Y:S02]  /*0df0*/  LOP3.LUT R33, R33, 0xf0, RZ, 0xc0, !PT ;  /* 0x000000f021217812 */ /* 0x000fe400078ec0ff */
[----:B0-----:R-:W-:-:S04]  /*0e00*/  LOP3.LUT R5, R2, 0x400, RZ, 0xfc, !PT ;  /* 0x0000040002057812 */ /* 0x001fc800078efcff */
[----:B------:R-:W-:-:S04]  /*0e10*/  SHF.R.U32.HI R5, RZ, 0x2, R5 ;  /* 0x00000002ff057819 */ /* 0x000fc80000011605 */
[----:B------:R-:W-:Y:S01]  /*0e20*/  LOP3.LUT R5, R5, 0x1f0, RZ, 0xc0, !PT ;  /* 0x000001f005057812 */ /* 0x000fe200078ec0ff */
[----:B------:R-:W-:-:S03]  /*0e30*/  VIADD R33, R33, UR4 ;  /* 0x0000000421217c36 */ /* 0x000fc60008000000 */
[----:B------:R-:W-:Y:S02]  /*0e40*/  IADD3 R5, R5, UR4, RZ ;  /* 0x0000000405057c10 */ /* 0x000fe4000fffe0ff */
[C---:B--2---:R-:W-:Y:S01]  /*0e50*/  FSETP.GEU.AND P0, PT, R3.reuse, -R19, PT ;  /* 0x800000130300720b */ /* 0x044fe20003f0e000 */
[----:B------:R-:W-:Y:S01]  /*0e60*/  FADD R3, R3, R19 ;  /* 0x0000001303037221 */ /* 0x000fe20000000000 */
[C---:B------:R-:W-:Y:S01]  /*0e70*/  FSETP.GEU.AND P2, PT, R21.reuse, -R17, PT ;  /* 0x800000111500720b */ /* 0x040fe20003f4e000 */
[----:B------:R-:W-:Y:S01]  /*0e80*/  FADD R17, R21, R17 ;  /* 0x0000001115117221 */ /* 0x000fe20000000000 */
[C---:B------:R-:W-:Y:S01]  /*0e90*/  FSETP.GEU.AND P1, PT, R6.reuse, -R18, PT ;  /* 0x800000120600720b */ /* 0x040fe20003f2e000 */
[----:B------:R-:W-:Y:S01]  /*0ea0*/  FADD R6, R6, R18 ;  /* 0x0000001206067221 */ /* 0x000fe20000000000 */
[----:B------:R-:W-:Y:S02]  /*0eb0*/  FSEL R3, R3, RZ, P0 ;  /* 0x000000ff03037208 */ /* 0x000fe40000000000 */
[C---:B------:R-:W-:Y:S01]  /*0ec0*/  FSETP.GEU.AND P3, PT, R28.reuse, -R16, PT ;  /* 0x800000101c00720b */ /* 0x040fe20003f6e000 */
[----:B------:R-:W-:Y:S01]  /*0ed0*/  FADD R16, R28, R16 ;  /* 0x000000101c107221 */ /* 0x000fe20000000000 */
[C---:B----4-:R-:W-:Y:S01]  /*0ee0*/  FSETP.GEU.AND P0, PT, R25.reuse, -R8, PT ;  /* 0x800000081900720b */ /* 0x050fe20003f0e000 */
[----:B------:R-:W-:Y:S01]  /*0ef0*/  FADD R8, R25, R8 ;  /* 0x0000000819087221 */ /* 0x000fe20000000000 */
[----:B------:R-:W-:-:S02]  /*0f00*/  FSEL R17, R17, RZ, P2 ;  /* 0x000000ff11117208 */ /* 0x000fc40001000000 */
[----:B------:R-:W-:Y:S02]  /*0f10*/  FSEL R6, R6, RZ, P1 ;  /* 0x000000ff06067208 */ /* 0x000fe40000800000 */
[C---:B------:R-:W-:Y:S01]  /*0f20*/  FSETP.GEU.AND P2, PT, R7.reuse, -R9, PT ;  /* 0x800000090700720b */ /* 0x040fe20003f4e000 */
[----:B------:R-:W-:Y:S01]  /*0f30*/  FADD R7, R7, R9 ;  /* 0x0000000907077221 */ /* 0x000fe20000000000 */
[----:B------:R-:W-:Y:S02]  /*0f40*/  FSEL R16, R16, RZ, P3 ;  /* 0x000000ff10107208 */ /* 0x000fe40001800000 */
[C---:B------:R-:W-:Y:S01]  /*0f50*/  FSETP.GEU.AND P1, PT, R4.reuse, -R10, PT ;  /* 0x8000000a0400720b */ /* 0x040fe20003f2e000 */
[----:B------:R-:W-:Y:S01]  /*0f60*/  FADD R4, R4, R10 ;  /* 0x0000000a04047221 */ /* 0x000fe20000000000 */
[----:B------:R-:W-:Y:S02]  /*0f70*/  FSEL R8, R8, RZ, P0 ;  /* 0x000000ff08087208 */ /* 0x000fe40000000000 */
[C---:B------:R-:W-:Y:S01]  /*0f80*/  FSETP.GEU.AND P0, PT, R0.reuse, -R11, PT ;  /* 0x8000000b0000720b */ /* 0x040fe20003f0e000 */
[----:B------:R-:W-:Y:S01]  /*0f90*/  FADD R0, R0, R11 ;  /* 0x0000000b00007221 */ /* 0x000fe20000000000 */
[----:B------:R0:W-:Y:S01]  /*0fa0*/  STS [R13+0x80], R16 ;  /* 0x000080100d007388 */ /* 0x0001e20000000800 */
[----:B------:R-:W-:-:S03]  /*0fb0*/  FSEL R7, R7, RZ, P2 ;  /* 0x000000ff07077208 */ /* 0x000fc60001000000 */
[----:B------:R-:W-:Y:S01]  /*0fc0*/  STS [R20+0x180], R17 ;  /* 0x0001801114007388 */ /* 0x000fe20000000800 */
[----:B------:R-:W-:-:S03]  /*0fd0*/  FSEL R19, R0, RZ, P0 ;  /* 0x000000ff00137208 */ /* 0x000fc60000000000 */
[----:B------:R1:W-:Y:S01]  /*0fe0*/  STS [R23+0x280], R6 ;  /* 0x0002800617007388 */ /* 0x0003e20000000800 */
[----:B0-----:R-:W-:-:S03]  /*0ff0*/  FSEL R16, R4, RZ, P1 ;  /* 0x000000ff04107208 */ /* 0x001fc60000800000 */
[----:B------:R-:W-:Y:S04]  /*1000*/  STS [R26+0x380], R3 ;  /* 0x000380031a007388 */ /* 0x000fe80000000800 */
[----:B------:R-:W-:Y:S04]  /*1010*/  STS [R13+0xc0], R8 ;  /* 0x0000c0080d007388 */ /* 0x000fe80000000800 */
[----:B------:R-:W-:Y:S04]  /*1020*/  STS [R20+0x1c0], R7 ;  /* 0x0001c00714007388 */ /* 0x000fe80000000800 */
[----:B------:R0:W-:Y:S04]  /*1030*/  STS [R23+0x2c0], R16 ;  /* 0x0002c01017007388 */ /* 0x0001e80000000800 */
[----:B------:R2:W-:Y:S01]  /*1040*/  STS [R26+0x3c0], R19 ;  /* 0x0003c0131a007388 */ /* 0x0005e20000000800 */
[----:B-1----:R-:W-:-:S04]  /*1050*/  LOP3.LUT R6, R2, 0x800, RZ, 0xfc, !PT ;  /* 0x0000080002067812 */ /* 0x002fc800078efcff */
[----:B------:R-:W-:Y:S01]  /*1060*/  SHF.R.U32.HI R6, RZ, 0x2, R6 ;  /* 0x00000002ff067819 */ /* 0x000fe20000011606 */
[----:B------:R-:W-:Y:S01]  /*1070*/  IMAD R4, R2, 0x4, R33 ;  /* 0x0000000402047824 */ /* 0x000fe200078e0221 */
[----:B0-----:R-:W0:Y:S02]  /*1080*/  LDC.64 R16, c[0x0][0x240] ;  /* 0x00009000ff107b82 */ /* 0x001e240000000a00 */
[----:B------:R-:W-:Y:S01]  /*1090*/  LOP3.LUT R6, R6, 0x2f0, RZ, 0xc0, !PT ;  /* 0x000002f006067812 */ /* 0x000fe200078ec0ff */
[----:B------:R-:W-:-:S05]  /*10a0*/  IMAD R8, R2, 0x4, R5 ;  /* 0x0000000402087824 */ /* 0x000fca00078e0205 */
[----:B------:R-:W-:Y:S01]  /*10b0*/  BAR.SYNC.DEFER_BLOCKING 0x0 ;  /* 0x0000000000007b1d */ /* 0x000fe20000010000 */
[----:B------:R-:W-:-:S04]  /*10c0*/  VIADD R3, R6, UR4 ;  /* 0x0000000406037c36 */ /* 0x000fc80008000000 */
[----:B------:R-:W-:Y:S01]  /*10d0*/  IMAD R12, R2, 0x4, R3 ;  /* 0x00000004020c7824 */ /* 0x000fe200078e0203 */
[----:B------:R-:W-:-:S04]  /*10e0*/  LOP3.LUT R3, R35, 0x3c, R37, 0xf8, !PT ;  /* 0x0000003c23037812 */ /* 0x000fc800078ef825 */
[--C-:B------:R-:W-:Y:S01]  /*10f0*/  SHF.R.S32.HI R0, RZ, 0x1f, R3.reuse ;  /* 0x0000001fff007819 */ /* 0x100fe20000011403 */
[----:B------:R-:W1:Y:S04]  /*1100*/  LDS.128 R4, [R4] ;  /* 0x0000000004047984 */ /* 0x000e680000000c00 */
[----:B------:R-:W3:Y:S04]  /*1110*/  LDS.128 R8, [R8+0x1000] ;  /* 0x0010000008087984 */ /* 0x000ee80000000c00 */
[----:B------:R-:W4:Y:S01]  /*1120*/  LDS.128 R12, [R12+0x2000] ;  /* 0x002000000c0c7984 */ /* 0x000f220000000c00 */
[----:B------:R-:W-:-:S02]  /*1130*/  SHF.R.S32.HI R18, RZ, 0x1f, R3 ;  /* 0x0000001fff127819 */ /* 0x000fc40000011403 */
[-C--:B------:R-:W-:Y:S02]  /*1140*/  LEA.HI R0, R0, R3.reuse, RZ, 0x6 ;  /* 0x0000000300007211 */ /* 0x080fe400078f30ff */
[----:B------:R-:W-:Y:S02]  /*1150*/  LEA.HI R20, R18, R3, RZ, 0x6 ;  /* 0x0000000312147211 */ /* 0x000fe400078f30ff */
[----:B--2---:R-:W-:Y:S02]  /*1160*/  SHF.L.U32 R19, R0, 0xa, RZ ;  /* 0x0000000a00137819 */ /* 0x004fe400000006ff */
[----:B------:R-:W-:Y:S02]  /*1170*/  LOP3.LUT R21, R20, 0xffffffc0, RZ, 0xc0, !PT ;  /* 0xffffffc014157812 */ /* 0x000fe400078ec0ff */
[----:B------:R-:W-:Y:S02]  /*1180*/  LOP3.LUT R22, R19, 0xffff0000, RZ, 0xc0, !PT ;  /* 0xffff000013167812 */ /* 0x000fe400078ec0ff */
[----:B------:R-:W-:-:S02]  /*1190*/  LOP3.LUT R0, R36, 0x30, R34, 0xfe, !PT ;  /* 0x0000003024007812 */ /* 0x000fc400078efe22 */
[----:B------:R-:W-:Y:S02]  /*11a0*/  LOP3.LUT R18, R36, 0x20, R34, 0xfe, !PT ;  /* 0x0000002024127812 */ /* 0x000fe400078efe22 */
[----:B------:R-:W-:Y:S02]  /*11b0*/  LOP3.LUT R19, R2, 0xc00, RZ, 0xfc, !PT ;  /* 0x00000c0002137812 */ /* 0x000fe400078efcff */
[----:B------:R-:W-:Y:S02]  /*11c0*/  LOP3.LUT R20, R36, 0x10, R34, 0xfe, !PT ;  /* 0x0000001024147812 */ /* 0x000fe400078efe22 */
[----:B------:R-:W-:Y:S02]  /*11d0*/  ISETP.GE.AND P0, PT, R3, 0x100, PT ;  /* 0x000001000300780c */ /* 0x000fe40003f06270 */
[----:B------:R-:W-:Y:S02]  /*11e0*/  LOP3.LUT R34, R36, R34, RZ, 0xfc, !PT ;  /* 0x0000002224227212 */ /* 0x000fe400078efcff */
[----:B------:R-:W-:-:S02]  /*11f0*/  IADD3 R3, R22, R3, -R21 ;  /* 0x0000000316037210 */ /* 0x000fc40007ffe815 */
[----:B------:R-:W-:Y:S02]  /*1200*/  SHF.R.U32.HI R19, RZ, 0x2, R19 ;  /* 0x00000002ff137819 */ /* 0x000fe40000011613 */
[----:B------:R-:W-:Y:S02]  /*1210*/  ISETP.LT.AND P3, PT, R34, 0x400, !P0 ;  /* 0x000004002200780c */ /* 0x000fe40004761270 */
[----:B------:R-:W-:Y:S02]  /*1220*/  ISETP.LT.AND P2, PT, R20, 0x400, !P0 ;  /* 0x000004001400780c */ /* 0x000fe40004741270 */
[----:B------:R-:W-:Y:S02]  /*1230*/  ISETP.LT.AND P1, PT, R18, 0x400, !P0 ;  /* 0x000004001200780c */ /* 0x000fe40004721270 */
[----:B------:R-:W-:Y:S01]  /*1240*/  LOP3.LUT R22, R19, 0x3f0, RZ, 0xc0, !PT ;  /* 0x000003f013167812 */ /* 0x000fe200078ec0ff */
[--C-:B------:R-:W-:Y:S01]  /*1250*/  IMAD R19, R34, 0x40, R3.reuse ;  /* 0x0000004022137824 */ /* 0x100fe200078e0203 */
[----:B------:R-:W-:Y:S01]  /*1260*/  ISETP.LT.AND P0, PT, R0, 0x400, !P0 ;  /* 0x000004000000780c */ /* 0x000fe20004701270 */
[----:B------:R-:W-:-:S02]  /*1270*/  IMAD R21, R20, 0x40, R3 ;  /* 0x0000004014157824 */ /* 0x000fc400078e0203 */
[----:B------:R-:W-:Y:S01]  /*1280*/  IMAD R23, R18, 0x40, R3 ;  /* 0x0000004012177824 */ /* 0x000fe200078e0203 */
[----:B------:R-:W-:Y:S01]  /*1290*/  IADD3 R25, R22, UR4, RZ ;  /* 0x0000000416197c10 */ /* 0x000fe2000fffe0ff */
[----:B0-----:R-:W-:-:S04]  /*12a0*/  IMAD.WIDE R18, R19, 0x4, R16 ;  /* 0x0000000413127825 */ /* 0x001fc800078e0210 */
[--C-:B------:R-:W-:Y:S01]  /*12b0*/  IMAD.WIDE R20, R21, 0x4, R16.reuse ;  /* 0x0000000415147825 */ /* 0x100fe200078e0210 */
[----:B-1----:R0:W-:Y:S03]  /*12c0*/  @P3 STG.E.128 desc[UR6][R18.64], R4 ;  /* 0x0000000412003986 */ /* 0x0021e6000c101d06 */
[----:B------:R-:W-:Y:S01]  /*12d0*/  IMAD.WIDE R22, R23, 0x4, R16 ;  /* 0x0000000417167825 */ /* 0x000fe200078e0210 */
[----:B---3--:R0:W-:Y:S04]  /*12e0*/  @P2 STG.E.128 desc[UR6][R20.64], R8 ;  /* 0x0000000814002986 */ /* 0x0081e8000c101d06 */
[----:B----4-:R0:W-:Y:S01]  /*12f0*/  @P1 STG.E.128 desc[UR6][R22.64], R12 ;  /* 0x0000000c16001986 */ /* 0x0101e2000c101d06 */
[----:B------:R-:W-:Y:S01]  /*1300*/  IMAD R25, R2, 0x4, R25 ;  /* 0x0000000402197824 */ /* 0x000fe200078e0219 */
[----:B0-----:R-:W-:Y:S06]  /*1310*/  @!P0 EXIT ;  /* 0x000000000000894d */ /* 0x001fec0003800000 */
[----:B------:R-:W0:Y:S01]  /*1320*/  LDS.128 R24, [R25+0x3000] ;  /* 0x0030000019187984 */ /* 0x000e220000000c00 */
[----:B------:R-:W-:-:S04]  /*1330*/  IMAD R3, R0, 0x40, R3 ;  /* 0x0000004000037824 */ /* 0x000fc800078e0203 */
[----:B------:R-:W-:-:S05]  /*1340*/  IMAD.WIDE R16, R3, 0x4, R16 ;  /* 0x0000000403107825 */ /* 0x000fca00078e0210 */
[----:B0-----:R-:W-:Y:S01]  /*1350*/  STG.E.128 desc[UR6][R16.64], R24 ;  /* 0x0000001810007986 */ /* 0x001fe2000c101d06 */
[----:B------:R-:W-:Y:S05]  /*1360*/  EXIT ;  /* 0x000000000000794d */ /* 0x000fea0003800000 */
.L_x_0:
[----:B------:R-:W-:-:S00]  /*1370*/  BRA `(.L_x_0) ;  /* 0xfffffffc00fc7947 */ /* 0x000fc0000383ffff */
[----:B------:R-:W-:-:S00]  /*1380*/  NOP ;  /* 0x0000000000007918 */ /* 0x000fc00000000000 */
[----:B------:R-:W-:-:S00]  /*1390*/  NOP ;  /* 0x0000000000007918 */ /* 0x000fc00000000000 */
[----:B------:R-:W-:-:S00]  /*13a0*/  NOP ;  /* 0x0000000000007918 */ /* 0x000fc00000000000 */
[----:B------:R-:W-:-:S00]  /*13b0*/  NOP ;  /* 0x0000000000007918 */ /* 0x000fc00000000000 */
[----:B------:R-:W-:-:S00]  /*13c0*/  NOP ;  /* 0x0000000000007918 */ /* 0x000fc00000000000 */
[----:B------:R-:W-:-:S00]  /*13d0*/  NOP ;  /* 0x0000000000007918 */ /* 0x000fc00000000000 */
[----:B------:R-:W-:-:S00]  /*13e0*/  NOP ;  /* 0x0000000000007918 */ /* 0x000fc00000000000 */
[----:B------:R-:W-:-:S00]  /*13f0*/  NOP ;  /* 0x0000000000007918 */ /* 0x000fc00000000000 */
.L_x_1:


//--------------------- .nv.global.init           --------------------------
	.section	.nv.global.init,"aw",@progbits
.nv.global.init:
	.type		_$_str,@object
	.size		_$_str,(_$_str_$_2 - _$_str)
_$_str:
        /*0000*/ 	.byte	0x5f, 0x5f, 0x43, 0x55, 0x44, 0x41, 0x5f, 0x46, 0x54, 0x5a, 0x00
	.type		_$_str_$_2,@object
	.size		_$_str_$_2,(.L_1 - _$_str_$_2)
_$_str_$_2:
        /*000b*/ 	.byte	0x5f, 0x5f, 0x43, 0x55, 0x44, 0x41, 0x5f, 0x50, 0x52, 0x45, 0x43, 0x5f, 0x53, 0x51, 0x52, 0x54
        /*001b*/ 	.byte	0x00
.L_1:


//--------------------- .nv.shared.triton_poi_fused__native_batch_norm_legit_no_training_add_relu_24 --------------------------
	.section	.nv.shared.triton_poi_fused__native_batch_norm_legit_no_training_add_relu_24,"aw",@nobits
	.sectionflags	@""
	.align	16
	.zero		1024


//--------------------- .nv.constant0.triton_poi_fused__native_batch_norm_legit_no_training_add_relu_24 --------------------------
	.section	.nv.constant0.triton_poi_fused__native_batch_norm_legit_no_training_add_relu_24,"a",@progbits
	.sectionflags	@""
	.align	4
.nv.constant0.triton_poi_fused__native_batch_norm_legit_no_training_add_relu_24:
	.zero		592
